//
// Generated by NVIDIA NVVM Compiler
//
// Compiler Build ID: CL-36424714
// Cuda compilation tools, release 13.0, V13.0.88
// Based on NVVM 20.0.0
//

.version 9.0
.target sm_100
.address_size 64

	// .globl	_Z6kernelPKc
.extern .func  (.param .b32 func_retval0) vprintf
(
	.param .b64 vprintf_param_0,
	.param .b64 vprintf_param_1
)
;
.global .align 1 .b8 $str[4] = {37, 115, 10};

.visible .entry _Z6kernelPKc(
	.param .u64 .ptr .align 1 _Z6kernelPKc_param_0
)
{
	.local .align 8 .b8 	__local_depot0[8];
	.reg .b64 	%SP;
	.reg .b64 	%SPL;
	.reg .b32 	%r<3>;
	.reg .b64 	%rd<6>;

	mov.u64 	%SPL, __local_depot0;
	cvta.local.u64 	%SP, %SPL;
	ld.param.u64 	%rd1, [_Z6kernelPKc_param_0];
	add.u64 	%rd2, %SP, 0;
	add.u64 	%rd3, %SPL, 0;
	st.local.u64 	[%rd3], %rd1;
	mov.u64 	%rd4, $str;
	cvta.global.u64 	%rd5, %rd4;
	{ // callseq 0, 0
	.param .b64 param0;
	st.param.b64 	[param0], %rd5;
	.param .b64 param1;
	st.param.b64 	[param1], %rd2;
	.param .b32 retval0;
	call.uni (retval0), 
	vprintf, 
	(
	param0, 
	param1
	);
	ld.param.b32 	%r1, [retval0];
	} // callseq 0
	ret;

}


// ===== COMPILED SASS (sm_100) =====

	.target	sm_100

	.elftype	@"ET_EXEC"


//--------------------- .note.nv.tkinfo           --------------------------
	.section	.note.nv.tkinfo,"",@"SHT_NOTE"
	.sectionflags	@"SHF_NOTE_NV_TKINFO"
	.tkinfo
        /*0018*/ 	.word	0x00000002
        /*0030*/ 	.string	""
        /*0030*/ 	.string	"ptxas"
        /*0030*/ 	.string	"Cuda compilation tools, release 13.0, V13.0.88"
        /*0030*/ 	.string	"Build cuda_13.0.r13.0/compiler.36424714_0"
        /*0030*/ 	.string	"-arch sm_100 -m 64 "



//--------------------- .note.nv.cuinfo           --------------------------
	.section	.note.nv.cuinfo,"",@"SHT_NOTE"
	.sectionflags	@"SHF_NOTE_NV_CUINFO"
        /*0018*/ 	.short	0x0002
        /*001a*/ 	.short	0x0064
        /*001c*/ 	.short	0x0082
	.zero		2


//--------------------- .nv.info                  --------------------------
	.section	.nv.info,"",@"SHT_CUDA_INFO"
	.align	4


	//----- nvinfo : EIATTR_REGCOUNT
	.align		4
        /*0000*/ 	.byte	0x04, 0x2f
        /*0002*/ 	.short	(.L_2 - .L_1)
	.align		4
.L_1:
        /*0004*/ 	.word	index@(_Z6kernelPKc)
        /*0008*/ 	.word	0x00000018


	//----- nvinfo : EIATTR_FRAME_SIZE
	.align		4
.L_2:
        /*000c*/ 	.byte	0x04, 0x11
        /*000e*/ 	.short	(.L_4 - .L_3)
	.align		4
.L_3:
        /*0010*/ 	.word	index@(_Z6kernelPKc)
        /*0014*/ 	.word	0x00000008


	//----- nvinfo : EIATTR_MIN_STACK_SIZE
	.align		4
.L_4:
        /*0018*/ 	.byte	0x04, 0x12
        /*001a*/ 	.short	(.L_6 - .L_5)
	.align		4
.L_5:
        /*001c*/ 	.word	index@(_Z6kernelPKc)
        /*0020*/ 	.word	0x00000008
.L_6:


//--------------------- .nv.compat                --------------------------
	.section	.nv.compat,"",@"SHT_CUDA_COMPAT_INFO"
	.align	4
        /*0000*/ 	.byte	0x02, 0x09, 0x00, 0x00, 0x02, 0x02, 0x01, 0x00, 0x02, 0x05, 0x05, 0x00, 0x03, 0x07, 0x01, 0x01
        /*0010*/ 	.byte	0x02, 0x03, 0x00, 0x00, 0x02, 0x06, 0x01, 0x00, 0x04, 0x0b, 0x08, 0x00, 0x09, 0x00, 0x00, 0x00
        /*0020*/ 	.byte	0x00, 0x00, 0x00, 0x00


//--------------------- .nv.info._Z6kernelPKc     --------------------------
	.section	.nv.info._Z6kernelPKc,"",@"SHT_CUDA_INFO"
	.sectionflags	@""
	.align	4


	//----- nvinfo : EIATTR_CUDA_API_VERSION
	.align		4
        /*0000*/ 	.byte	0x04, 0x37
        /*0002*/ 	.short	(.L_8 - .L_7)
.L_7:
        /*0004*/ 	.word	0x00000082


	//----- nvinfo : EIATTR_KPARAM_INFO
	.align		4
.L_8:
        /*0008*/ 	.byte	0x04, 0x17
        /*000a*/ 	.short	(.L_10 - .L_9)
.L_9:
        /*000c*/ 	.word	0x00000000
        /*0010*/ 	.short	0x0000
        /*0012*/ 	.short	0x0000
        /*0014*/ 	.byte	0x00, 0xf5, 0x21, 0x00


	//----- nvinfo : EIATTR_SPARSE_MMA_MASK
	.align		4
.L_10:
        /*0018*/ 	.byte	0x03, 0x50
        /*001a*/ 	.short	0x0000


	//----- nvinfo : EIATTR_MAXREG_COUNT
	.align		4
        /*001c*/ 	.byte	0x03, 0x1b
        /*001e*/ 	.short	0x00ff


	//----- nvinfo : EIATTR_EXTERNS
	.align		4
        /*0020*/ 	.byte	0x04, 0x0f
        /*0022*/ 	.short	(.L_12 - .L_11)


	//   ....[0]....
	.align		4
.L_11:
        /*0024*/ 	.word	index@(vprintf)


	//----- nvinfo : EIATTR_MERCURY_ISA_VERSION
	.align		4
.L_12:
        /*0028*/ 	.byte	0x03, 0x5f
        /*002a*/ 	.short	0x0101


	//----- nvinfo : EIATTR_VRC_CTA_INIT_COUNT
	.align		4
        /*002c*/ 	.byte	0x02, 0x4a
	.zero		1
	.zero		1


	//----- nvinfo : EIATTR_SYSCALL_OFFSETS
	.align		4
        /*0030*/ 	.byte	0x04, 0x46
        /*0032*/ 	.short	(.L_14 - .L_13)


	//   ....[0]....
.L_13:
        /*0034*/ 	.word	0x000000e0


	//----- nvinfo : EIATTR_EXIT_INSTR_OFFSETS
	.align		4
.L_14:
        /*0038*/ 	.byte	0x04, 0x1c
        /*003a*/ 	.short	(.L_16 - .L_15)


	//   ....[0]....
.L_15:
        /*003c*/ 	.word	0x000000f0


	//----- nvinfo : EIATTR_CBANK_PARAM_SIZE
	.align		4
.L_16:
        /*0040*/ 	.byte	0x03, 0x19
        /*0042*/ 	.short	0x0008


	//----- nvinfo : EIATTR_PARAM_CBANK
	.align		4
        /*0044*/ 	.byte	0x04, 0x0a
        /*0046*/ 	.short	(.L_18 - .L_17)
	.align		4
.L_17:
        /*0048*/ 	.word	index@(.nv.constant0._Z6kernelPKc)
        /*004c*/ 	.short	0x0380
        /*004e*/ 	.short	0x0008


	//----- nvinfo : EIATTR_SW_WAR
	.align		4
.L_18:
        /*0050*/ 	.byte	0x04, 0x36
        /*0052*/ 	.short	(.L_20 - .L_19)
.L_19:
        /*0054*/ 	.word	0x00000008
.L_20:


//--------------------- .nv.callgraph             --------------------------
	.section	.nv.callgraph,"",@"SHT_CUDA_CALLGRAPH"
	.align	4
	.sectionentsize	8
	.align		4
        /*0000*/ 	.word	0x00000000
	.align		4
        /*0004*/ 	.word	0xffffffff
	.align		4
        /*0008*/ 	.word	index@(_Z6kernelPKc)
	.align		4
        /*000c*/ 	.word	index@(vprintf)
	.align		4
        /*0010*/ 	.word	0x00000000
	.align		4
        /*0014*/ 	.word	0xfffffffe
	.align		4
        /*0018*/ 	.word	0x00000000
	.align		4
        /*001c*/ 	.word	0xfffffffd
	.align		4
        /*0020*/ 	.word	0x00000000
	.align		4
        /*0024*/ 	.word	0xfffffffc


//--------------------- .nv.constant4             --------------------------
	.section	.nv.constant4,"a",@progbits
	.align	8
	.align		8
.nv.constant4:
        /*0000*/ 	.dword	vprintf
	.align		8
        /*0008*/ 	.dword	$str


//--------------------- .text._Z6kernelPKc        --------------------------
	.section	.text._Z6kernelPKc,"ax",@progbits
	.align	128
        .global         _Z6kernelPKc
        .type           _Z6kernelPKc,@function
        .size           _Z6kernelPKc,(.L_x_2 - _Z6kernelPKc)
        .other          _Z6kernelPKc,@"STO_CUDA_ENTRY STV_DEFAULT"
_Z6kernelPKc:
.text._Z6kernelPKc:
[----:B------:R-:W0:Y:S08]  /*0000*/  LDC R1, c[0x0][0x37c] ;  /* 0x0000df00ff017b82 */ /* 0x000e300000000800 */
[----:B------:R-:W1:Y:S01]  /*0010*/  LDC.64 R8, c[0x0][0x380] ;  /* 0x0000e000ff087b82 */ /* 0x000e620000000a00 */
[----:B0-----:R-:W-:Y:S01]  /*0020*/  VIADD R1, R1, 0xfffffff8 ;  /* 0xfffffff801017836 */ /* 0x001fe20000000000 */
[----:B------:R-:W-:Y:S01]  /*0030*/  MOV R0, 0x0 ;  /* 0x0000000000007802 */ /* 0x000fe20000000f00 */
[----:B------:R-:W0:Y:S01]  /*0040*/  LDCU UR4, c[0x0][0x2f8] ;  /* 0x00005f00ff0477ac */ /* 0x000e220008000800 */
[----:B------:R-:W2:Y:S04]  /*0050*/  LDCU.64 UR6, c[0x4][0x8] ;  /* 0x01000100ff0677ac */ /* 0x000ea80008000a00 */
[----:B------:R3:W4:Y:S01]  /*0060*/  LDC.64 R2, c[0x4][R0] ;  /* 0x0100000000027b82 */ /* 0x0007220000000a00 */
[----:B------:R-:W5:Y:S01]  /*0070*/  LDCU UR5, c[0x0][0x2fc] ;  /* 0x00005f80ff0577ac */ /* 0x000f620008000800 */
[----:B0-----:R-:W-:Y:S01]  /*0080*/  IADD3 R6, P0, PT, R1, UR4, RZ ;  /* 0x0000000401067c10 */ /* 0x001fe2000ff1e0ff */
[----:B-1----:R3:W-:Y:S01]  /*0090*/  STL.64 [R1], R8 ;  /* 0x0000000801007387 */ /* 0x0027e20000100a00 */
[----:B--2---:R-:W-:Y:S01]  /*00a0*/  IMAD.U32 R4, RZ, RZ, UR6 ;  /* 0x00000006ff047e24 */ /* 0x004fe2000f8e00ff */
[----:B------:R-:W-:-:S02]  /*00b0*/  MOV R5, UR7 ;  /* 0x0000000700057c02 */ /* 0x000fc40008000f00 */
[----:B-----5:R-:W-:-:S08]  /*00c0*/  IMAD.X R7, RZ, RZ, UR5, P0 ;  /* 0x00000005ff077e24 */ /* 0x020fd000080e06ff */
[----:B------:R-:W-:-:S07]  /*00d0*/  LEPC R20, `(.L_x_0) ;  /* 0x000000001014794e */ /* 0x000fce0000000000 */
[----:B---34-:R-:W-:Y:S05]  /*00e0*/  CALL.ABS.NOINC R2 ;  /* 0x0000000002007343 */ /* 0x018fea0003c00000 */
.L_x_0:
[----:B------:R-:W-:Y:S05]  /*00f0*/  EXIT ;  /* 0x000000000000794d */ /* 0x000fea0003800000 */
.L_x_1:
[----:B------:R-:W-:-:S00]  /*0100*/  BRA `(.L_x_1) ;  /* 0xfffffffc00fc7947 */ /* 0x000fc0000383ffff */
[----:B------:R-:W-:-:S00]  /*0110*/  NOP ;  /* 0x0000000000007918 */ /* 0x000fc00000000000 */
        /* <DEDUP_REMOVED lines=14> */
.L_x_2:


//--------------------- .nv.global.init           --------------------------
	.section	.nv.global.init,"aw",@progbits
.nv.global.init:
	.type		$str,@object
	.size		$str,(.L_0 - $str)
$str:
        /*0000*/ 	.byte	0x25, 0x73, 0x0a, 0x00
.L_0:


//--------------------- .nv.shared.reserved.0     --------------------------
	.section	.nv.shared.reserved.0,"aw",@nobits
	.weak		__nv_reservedSMEM_offset_0_alias
	.size		__nv_reservedSMEM_offset_0_alias, 0, 64
	.other		__nv_reservedSMEM_offset_0_alias,@"STO_CUDA_RESERVED_SHARED STV_DEFAULT"
__nv_reservedSMEM_offset_0_alias:
	.zero		0
	.zero		64


//--------------------- .nv.constant0._Z6kernelPKc --------------------------
	.section	.nv.constant0._Z6kernelPKc,"a",@progbits
	.sectionflags	@""
	.align	4
.nv.constant0._Z6kernelPKc:
	.zero		904


//--------------------- SYMBOLS --------------------------

	.type		.nv.reservedSmem.offset0,@object
	.size		.nv.reservedSmem.offset0,0x4
	.type		vprintf,@function
